	.version 2.3
	.target sm_20
	.address_size 64
	// compiled with /usr/local/cuda/open64/lib//be
	// nvopencc 4.0 built on 2011-02-18

	//-----------------------------------------------------------
	// Compiling /tmp/tmpxft_00001711_00000000-9_backprop_cuda.cpp3.i (/tmp/ccBI#.bysTxu)
	//-----------------------------------------------------------

	//-----------------------------------------------------------
	// Options:
	//-----------------------------------------------------------
	//  Target:ptx, ISA:sm_20, Endian:little, Pointer Size:64
	//  -O3	(Optimization level)
	//  -g0	(Debug level)
	//  -m2	(Report advisories)
	//-----------------------------------------------------------

	.file	1	"<command-line>"
	.file	2	"/tmp/tmpxft_00001711_00000000-8_backprop_cuda.cudafe2.gpu"
	.file	3	"/usr/lib/x86_64-linux-gnu/gcc/x86_64-linux-gnu/4.5.2/include/stddef.h"
	.file	4	"/usr/local/cuda/bin/../include/crt/device_runtime.h"
	.file	5	"/usr/local/cuda/bin/../include/host_defines.h"
	.file	6	"/usr/local/cuda/bin/../include/builtin_types.h"
	.file	7	"/usr/local/cuda/bin/../include/device_types.h"
	.file	8	"/usr/local/cuda/bin/../include/driver_types.h"
	.file	9	"/usr/local/cuda/bin/../include/surface_types.h"
	.file	10	"/usr/local/cuda/bin/../include/texture_types.h"
	.file	11	"/usr/local/cuda/bin/../include/vector_types.h"
	.file	12	"/usr/local/cuda/bin/../include/device_launch_parameters.h"
	.file	13	"/usr/local/cuda/bin/../include/crt/storage_class.h"
	.file	14	"/usr/include/bits/types.h"
	.file	15	"/usr/include/time.h"
	.file	16	"backprop_cuda_kernel.cu"
	.file	17	"/usr/local/cuda/bin/../include/common_functions.h"
	.file	18	"/usr/local/cuda/bin/../include/math_functions.h"
	.file	19	"/usr/local/cuda/bin/../include/math_constants.h"
	.file	20	"/usr/local/cuda/bin/../include/device_functions.h"
	.file	21	"/usr/local/cuda/bin/../include/sm_11_atomic_functions.h"
	.file	22	"/usr/local/cuda/bin/../include/sm_12_atomic_functions.h"
	.file	23	"/usr/local/cuda/bin/../include/sm_13_double_functions.h"
	.file	24	"/usr/local/cuda/bin/../include/sm_20_atomic_functions.h"
	.file	25	"/usr/local/cuda/bin/../include/sm_20_intrinsics.h"
	.file	26	"/usr/local/cuda/bin/../include/surface_functions.h"
	.file	27	"/usr/local/cuda/bin/../include/texture_fetch_functions.h"
	.file	28	"/usr/local/cuda/bin/../include/math_functions_dbl_ptx3.h"


	.entry _Z22bpnn_layerforward_CUDAPfS_S_S_ii (
		.param .u64 __cudaparm__Z22bpnn_layerforward_CUDAPfS_S_S_ii_input_cuda,
		.param .u64 __cudaparm__Z22bpnn_layerforward_CUDAPfS_S_S_ii_output_hidden_cuda,
		.param .u64 __cudaparm__Z22bpnn_layerforward_CUDAPfS_S_S_ii_input_hidden_cuda,
		.param .u64 __cudaparm__Z22bpnn_layerforward_CUDAPfS_S_S_ii_hidden_partial_sum,
		.param .s32 __cudaparm__Z22bpnn_layerforward_CUDAPfS_S_S_ii_in,
		.param .s32 __cudaparm__Z22bpnn_layerforward_CUDAPfS_S_S_ii_hid)
	{
	.reg .u32 %r<29>;
	.reg .u64 %rd<33>;
	.reg .f32 %f<20>;
	.reg .pred %p<6>;
	.shared .align 4 .b8 __cuda___cuda_local_var_40448_34_non_const_input_node40[64];
	.shared .align 4 .b8 __cuda___cuda_local_var_40449_34_non_const_weight_matrix104[1024];
	.loc	16	18	0
$LDWbegin__Z22bpnn_layerforward_CUDAPfS_S_S_ii:
	cvt.s32.u32 	%r1, %tid.x;
	mov.s32 	%r2, 0;
	setp.eq.s32 	%p1, %r1, %r2;
	cvt.s32.u32 	%r3, %tid.y;
	cvt.s64.s32 	%rd1, %r3;
	mov.u64 	%rd2, __cuda___cuda_local_var_40448_34_non_const_input_node40;
	mul.wide.s32 	%rd3, %r3, 4;
	add.u64 	%rd4, %rd2, %rd3;
	cvt.s32.u32 	%r4, %ctaid.y;
	@!%p1 bra 	$Lt_0_3586;
	.loc	16	33	0
	ld.param.u64 	%rd5, [__cudaparm__Z22bpnn_layerforward_CUDAPfS_S_S_ii_input_cuda];
	mul.lo.s32 	%r5, %r4, 16;
	add.s32 	%r6, %r3, %r5;
	cvt.s64.s32 	%rd6, %r6;
	mul.wide.s32 	%rd7, %r6, 4;
	add.u64 	%rd8, %rd5, %rd7;
	ld.global.f32 	%f1, [%rd8+4];
	st.shared.f32 	[%rd4+0], %f1;
$Lt_0_3586:
	.loc	16	35	0
	bar.sync 	0;
	mov.u64 	%rd9, __cuda___cuda_local_var_40449_34_non_const_weight_matrix104;
	.loc	16	37	0
	ld.param.s32 	%r7, [__cudaparm__Z22bpnn_layerforward_CUDAPfS_S_S_ii_hid];
	add.s32 	%r8, %r7, 1;
	mul.lo.s32 	%r9, %r7, 16;
	cvt.s64.s32 	%rd10, %r1;
	mul.lo.s32 	%r10, %r8, %r3;
	add.s32 	%r11, %r9, 16;
	mul.lo.s32 	%r12, %r11, %r4;
	add.s32 	%r13, %r10, %r12;
	mul.lo.u64 	%rd11, %rd1, 16;
	add.u64 	%rd12, %rd10, %rd11;
	mul.lo.u64 	%rd13, %rd12, 4;
	add.u64 	%rd14, %rd9, %rd13;
	ld.param.u64 	%rd15, [__cudaparm__Z22bpnn_layerforward_CUDAPfS_S_S_ii_input_hidden_cuda];
	add.s32 	%r14, %r13, %r1;
	add.s32 	%r15, %r7, %r14;
	cvt.s64.s32 	%rd16, %r15;
	mul.wide.s32 	%rd17, %r15, 4;
	add.u64 	%rd18, %rd15, %rd17;
	ld.global.f32 	%f2, [%rd18+8];
	st.shared.f32 	[%rd14+0], %f2;
	.loc	16	39	0
	bar.sync 	0;
	.loc	16	41	0
	ld.shared.f32 	%f3, [%rd4+0];
	ld.shared.f32 	%f4, [%rd14+0];
	mul.f32 	%f5, %f3, %f4;
	st.shared.f32 	[%rd14+0], %f5;
	.loc	16	43	0
	bar.sync 	0;
	.loc	16	45	0
	mov.f32 	%f6, 0f41800000;     	// 16
	lg2.approx.f32 	%f7, %f6;
	mov.f32 	%f8, 0f3f800000;     	// 1
	setp.ge.f32 	%p2, %f7, %f8;
	@!%p2 bra 	$Lt_0_4098;
	mov.f32 	%f9, 0f3f800000;     	// 1
	mov.f32 	%f10, 0f40000000;    	// 2
	lg2.approx.f32 	%f11, %f10;
	mov.s32 	%r16, 1;
$Lt_0_4610:
 //<loop> Loop body line 45, nesting depth: 1, estimated iterations: unknown
	.loc	16	47	0
	mul.f32 	%f12, %f9, %f11;
	ex2.approx.f32 	%f13, %f12;
	cvt.rzi.s32.f32 	%r17, %f13;
	rem.s32 	%r18, %r3, %r17;
	mov.u32 	%r19, 0;
	setp.ne.s32 	%p3, %r18, %r19;
	@%p3 bra 	$Lt_0_4866;
	.loc	16	50	0
	ld.shared.f32 	%f14, [%rd14+0];
	shr.s32 	%r20, %r17, 31;
	mov.s32 	%r21, 1;
	and.b32 	%r22, %r20, %r21;
	add.s32 	%r23, %r22, %r17;
	shr.s32 	%r24, %r23, 1;
	add.s32 	%r25, %r3, %r24;
	cvt.s64.s32 	%rd19, %r25;
	mul.wide.s32 	%rd20, %r25, 16;
	add.u64 	%rd21, %rd10, %rd20;
	mul.lo.u64 	%rd22, %rd21, 4;
	add.u64 	%rd23, %rd9, %rd22;
	ld.shared.f32 	%f15, [%rd23+0];
	add.f32 	%f16, %f14, %f15;
	st.shared.f32 	[%rd14+0], %f16;
$Lt_0_4866:
	.loc	16	52	0
	bar.sync 	0;
	.loc	16	45	0
	add.s32 	%r16, %r16, 1;
	cvt.rn.f32.s32 	%f9, %r16;
	setp.ge.f32 	%p4, %f7, %f9;
	@%p4 bra 	$Lt_0_4610;
$Lt_0_4098:
	.loc	16	58	0
	ld.shared.f32 	%f17, [%rd14+0];
	st.global.f32 	[%rd18+8], %f17;
	.loc	16	72	0
	bar.sync 	0;
	@!%p1 bra 	$Lt_0_5634;
	.loc	16	75	0
	mul.lo.u64 	%rd24, %rd10, 16;
	add.u64 	%rd25, %rd1, %rd24;
	mul.lo.u64 	%rd26, %rd25, 4;
	add.u64 	%rd27, %rd9, %rd26;
	ld.shared.f32 	%f18, [%rd27+0];
	ld.param.u64 	%rd28, [__cudaparm__Z22bpnn_layerforward_CUDAPfS_S_S_ii_hidden_partial_sum];
	mul.lo.s32 	%r26, %r4, %r7;
	add.s32 	%r27, %r3, %r26;
	cvt.s64.s32 	%rd29, %r27;
	mul.wide.s32 	%rd30, %r27, 4;
	add.u64 	%rd31, %rd28, %rd30;
	st.global.f32 	[%rd31+0], %f18;
$Lt_0_5634:
	.loc	16	78	0
	exit;
$LDWend__Z22bpnn_layerforward_CUDAPfS_S_S_ii:
	} // _Z22bpnn_layerforward_CUDAPfS_S_S_ii

	.entry _Z24bpnn_adjust_weights_cudaPfiS_iS_S_ff (
		.param .u64 __cudaparm__Z24bpnn_adjust_weights_cudaPfiS_iS_S_ff_delta,
		.param .s32 __cudaparm__Z24bpnn_adjust_weights_cudaPfiS_iS_S_ff_hid,
		.param .u64 __cudaparm__Z24bpnn_adjust_weights_cudaPfiS_iS_S_ff_ly,
		.param .s32 __cudaparm__Z24bpnn_adjust_weights_cudaPfiS_iS_S_ff_in,
		.param .u64 __cudaparm__Z24bpnn_adjust_weights_cudaPfiS_iS_S_ff_w,
		.param .u64 __cudaparm__Z24bpnn_adjust_weights_cudaPfiS_iS_S_ff_oldw,
		.param .f32 __cudaparm__Z24bpnn_adjust_weights_cudaPfiS_iS_S_ff___val_parameta,
		.param .f32 __cudaparm__Z24bpnn_adjust_weights_cudaPfiS_iS_S_ff___val_parammomentum)
	{
	.reg .u32 %r<24>;
	.reg .u64 %rd<18>;
	.reg .f32 %f<34>;
	.reg .pred %p<3>;
	.loc	16	88	0
$LDWbegin__Z24bpnn_adjust_weights_cudaPfiS_iS_S_ff:
	.loc	16	103	0
	ld.param.s32 	%r1, [__cudaparm__Z24bpnn_adjust_weights_cudaPfiS_iS_S_ff_hid];
	add.s32 	%r2, %r1, 1;
	mul.lo.s32 	%r3, %r1, 16;
	cvt.s32.u32 	%r4, %ctaid.y;
	cvt.s32.u32 	%r5, %tid.x;
	cvt.s32.u32 	%r6, %tid.y;
	mul.lo.s32 	%r7, %r2, %r6;
	add.s32 	%r8, %r3, 16;
	cvt.s64.s32 	%rd1, %r5;
	mul.wide.s32 	%rd2, %r5, 4;
	mul.lo.s32 	%r9, %r8, %r4;
	ld.param.u64 	%rd3, [__cudaparm__Z24bpnn_adjust_weights_cudaPfiS_iS_S_ff_delta];
	add.u64 	%rd4, %rd3, %rd2;
	add.s32 	%r10, %r7, %r9;
	ld.param.u64 	%rd5, [__cudaparm__Z24bpnn_adjust_weights_cudaPfiS_iS_S_ff_ly];
	mul.lo.s32 	%r11, %r4, 16;
	add.s32 	%r12, %r6, %r11;
	cvt.s64.s32 	%rd6, %r12;
	mul.wide.s32 	%rd7, %r12, 4;
	add.u64 	%rd8, %rd5, %rd7;
	add.s32 	%r13, %r10, %r5;
	add.s32 	%r14, %r1, %r13;
	cvt.s64.s32 	%rd9, %r14;
	mul.wide.s32 	%rd10, %r14, 4;
	ld.param.u64 	%rd11, [__cudaparm__Z24bpnn_adjust_weights_cudaPfiS_iS_S_ff_w];
	add.u64 	%rd12, %rd10, %rd11;
	ld.param.u64 	%rd13, [__cudaparm__Z24bpnn_adjust_weights_cudaPfiS_iS_S_ff_oldw];
	add.u64 	%rd14, %rd10, %rd13;
	ld.global.f32 	%f1, [%rd12+8];
	ld.global.f32 	%f2, [%rd14+8];
	mov.f32 	%f3, 0f3e99999a;     	// 0.3
	mul.f32 	%f4, %f2, %f3;
	ld.global.f32 	%f5, [%rd8+4];
	ld.global.f32 	%f6, [%rd4+4];
	mov.f32 	%f7, 0f3e99999a;     	// 0.3
	mul.f32 	%f8, %f6, %f7;
	fma.rn.f32 	%f9, %f5, %f8, %f4;
	add.f32 	%f10, %f1, %f9;
	st.global.f32 	[%rd12+8], %f10;
	.loc	16	104	0
	ld.global.f32 	%f11, [%rd14+8];
	mov.f32 	%f12, 0f3e99999a;    	// 0.3
	mul.f32 	%f13, %f11, %f12;
	ld.global.f32 	%f14, [%rd8+4];
	ld.global.f32 	%f15, [%rd4+4];
	mov.f32 	%f16, 0f3e99999a;    	// 0.3
	mul.f32 	%f17, %f15, %f16;
	fma.rn.f32 	%f18, %f14, %f17, %f13;
	st.global.f32 	[%rd14+8], %f18;
	.loc	16	107	0
	bar.sync 	0;
	mov.s32 	%r15, 0;
	set.eq.u32.s32 	%r16, %r6, %r15;
	neg.s32 	%r17, %r16;
	mov.s32 	%r18, 0;
	set.eq.u32.s32 	%r19, %r4, %r18;
	neg.s32 	%r20, %r19;
	and.b32 	%r21, %r17, %r20;
	mov.u32 	%r22, 0;
	setp.eq.s32 	%p1, %r21, %r22;
	@%p1 bra 	$Lt_1_1282;
	.loc	16	110	0
	add.u64 	%rd15, %rd2, %rd11;
	add.u64 	%rd16, %rd2, %rd13;
	ld.global.f32 	%f19, [%rd15+4];
	ld.global.f32 	%f20, [%rd16+4];
	mov.f32 	%f21, 0f3e99999a;    	// 0.3
	mul.f32 	%f22, %f20, %f21;
	ld.global.f32 	%f23, [%rd4+4];
	mov.f32 	%f24, 0f3e99999a;    	// 0.3
	fma.rn.f32 	%f25, %f23, %f24, %f22;
	add.f32 	%f26, %f19, %f25;
	st.global.f32 	[%rd15+4], %f26;
	.loc	16	111	0
	ld.global.f32 	%f27, [%rd16+4];
	mov.f32 	%f28, 0f3e99999a;    	// 0.3
	mul.f32 	%f29, %f27, %f28;
	ld.global.f32 	%f30, [%rd4+4];
	mov.f32 	%f31, 0f3e99999a;    	// 0.3
	fma.rn.f32 	%f32, %f30, %f31, %f29;
	st.global.f32 	[%rd16+4], %f32;
$Lt_1_1282:
	.loc	16	115	0
	exit;
$LDWend__Z24bpnn_adjust_weights_cudaPfiS_iS_S_ff:
	} // _Z24bpnn_adjust_weights_cudaPfiS_iS_S_ff



// ===== COMPILED SASS (sm_100) =====

	.target	sm_100

	.elftype	@"ET_EXEC"


//--------------------- .note.nv.tkinfo           --------------------------
	.section	.note.nv.tkinfo,"",@"SHT_NOTE"
	.sectionflags	@"SHF_NOTE_NV_TKINFO"
	.tkinfo
        /*0018*/ 	.word	0x00000002
        /*0030*/ 	.string	""
        /*0030*/ 	.string	"ptxas"
        /*0030*/ 	.string	"Cuda compilation tools, release 13.0, V13.0.88"
        /*0030*/ 	.string	"Build cuda_13.0.r13.0/compiler.36424714_0"
        /*0030*/ 	.string	"-arch sm_100 "



//--------------------- .note.nv.cuinfo           --------------------------
	.section	.note.nv.cuinfo,"",@"SHT_NOTE"
	.sectionflags	@"SHF_NOTE_NV_CUINFO"
        /*0018*/ 	.short	0x0002
        /*001a*/ 	.short	0x0014
        /*001c*/ 	.short	0x0082
	.zero		2


//--------------------- .nv.info                  --------------------------
	.section	.nv.info,"",@"SHT_CUDA_INFO"
	.align	4


	//----- nvinfo : EIATTR_REGCOUNT
	.align		4
        /*0000*/ 	.byte	0x04, 0x2f
        /*0002*/ 	.short	(.L_1 - .L_0)
	.align		4
.L_0:
        /*0004*/ 	.word	index@(_Z22bpnn_layerforward_CUDAPfS_S_S_ii)
        /*0008*/ 	.word	0x00000014


	//----- nvinfo : EIATTR_FRAME_SIZE
	.align		4
.L_1:
        /*000c*/ 	.byte	0x04, 0x11
        /*000e*/ 	.short	(.L_3 - .L_2)
	.align		4
.L_2:
        /*0010*/ 	.word	index@(_Z22bpnn_layerforward_CUDAPfS_S_S_ii)
        /*0014*/ 	.word	0x00000000


	//----- nvinfo : EIATTR_REGCOUNT
	.align		4
.L_3:
        /*0018*/ 	.byte	0x04, 0x2f
        /*001a*/ 	.short	(.L_5 - .L_4)
	.align		4
.L_4:
        /*001c*/ 	.word	index@(_Z24bpnn_adjust_weights_cudaPfiS_iS_S_ff)
        /*0020*/ 	.word	0x00000018


	//----- nvinfo : EIATTR_FRAME_SIZE
	.align		4
.L_5:
        /*0024*/ 	.byte	0x04, 0x11
        /*0026*/ 	.short	(.L_7 - .L_6)
	.align		4
.L_6:
        /*0028*/ 	.word	index@(_Z24bpnn_adjust_weights_cudaPfiS_iS_S_ff)
        /*002c*/ 	.word	0x00000000


	//----- nvinfo : EIATTR_MIN_STACK_SIZE
	.align		4
.L_7:
        /*0030*/ 	.byte	0x04, 0x12
        /*0032*/ 	.short	(.L_9 - .L_8)
	.align		4
.L_8:
        /*0034*/ 	.word	index@(_Z24bpnn_adjust_weights_cudaPfiS_iS_S_ff)
        /*0038*/ 	.word	0x00000000


	//----- nvinfo : EIATTR_MIN_STACK_SIZE
	.align		4
.L_9:
        /*003c*/ 	.byte	0x04, 0x12
        /*003e*/ 	.short	(.L_11 - .L_10)
	.align		4
.L_10:
        /*0040*/ 	.word	index@(_Z22bpnn_layerforward_CUDAPfS_S_S_ii)
        /*0044*/ 	.word	0x00000000
.L_11:


//--------------------- .nv.compat                --------------------------
	.section	.nv.compat,"",@"SHT_CUDA_COMPAT_INFO"
	.align	4
        /*0000*/ 	.byte	0x02, 0x09, 0x00, 0x00, 0x02, 0x02, 0x01, 0x00, 0x02, 0x05, 0x05, 0x00, 0x03, 0x07, 0x01, 0x01
        /*0010*/ 	.byte	0x02, 0x03, 0x00, 0x00, 0x02, 0x06, 0x01, 0x00, 0x04, 0x0b, 0x08, 0x00, 0x09, 0x00, 0x00, 0x00
        /*0020*/ 	.byte	0x00, 0x00, 0x00, 0x00


//--------------------- .nv.info._Z24bpnn_adjust_weights_cudaPfiS_iS_S_ff --------------------------
	.section	.nv.info._Z24bpnn_adjust_weights_cudaPfiS_iS_S_ff,"",@"SHT_CUDA_INFO"
	.sectionflags	@""
	.align	4


	//----- nvinfo : EIATTR_CUDA_API_VERSION
	.align		4
        /*0000*/ 	.byte	0x04, 0x37
        /*0002*/ 	.short	(.L_13 - .L_12)
.L_12:
        /*0004*/ 	.word	0x00000082


	//----- nvinfo : EIATTR_KPARAM_INFO
	.align		4
.L_13:
        /*0008*/ 	.byte	0x04, 0x17
        /*000a*/ 	.short	(.L_15 - .L_14)
.L_14:
        /*000c*/ 	.word	0x00000000
        /*0010*/ 	.short	0x0007
        /*0012*/ 	.short	0x0034
        /*0014*/ 	.byte	0x00, 0xf0, 0x11, 0x00


	//----- nvinfo : EIATTR_KPARAM_INFO
	.align		4
.L_15:
        /*0018*/ 	.byte	0x04, 0x17
        /*001a*/ 	.short	(.L_17 - .L_16)
.L_16:
        /*001c*/ 	.word	0x00000000
        /*0020*/ 	.short	0x0006
        /*0022*/ 	.short	0x0030
        /*0024*/ 	.byte	0x00, 0xf0, 0x11, 0x00


	//----- nvinfo : EIATTR_KPARAM_INFO
	.align		4
.L_17:
        /*0028*/ 	.byte	0x04, 0x17
        /*002a*/ 	.short	(.L_19 - .L_18)
.L_18:
        /*002c*/ 	.word	0x00000000
        /*0030*/ 	.short	0x0005
        /*0032*/ 	.short	0x0028
        /*0034*/ 	.byte	0x00, 0xf0, 0x21, 0x00


	//----- nvinfo : EIATTR_KPARAM_INFO
	.align		4
.L_19:
        /*0038*/ 	.byte	0x04, 0x17
        /*003a*/ 	.short	(.L_21 - .L_20)
.L_20:
        /*003c*/ 	.word	0x00000000
        /*0040*/ 	.short	0x0004
        /*0042*/ 	.short	0x0020
        /*0044*/ 	.byte	0x00, 0xf0, 0x21, 0x00


	//----- nvinfo : EIATTR_KPARAM_INFO
	.align		4
.L_21:
        /*0048*/ 	.byte	0x04, 0x17
        /*004a*/ 	.short	(.L_23 - .L_22)
.L_22:
        /*004c*/ 	.word	0x00000000
        /*0050*/ 	.short	0x0003
        /*0052*/ 	.short	0x0018
        /*0054*/ 	.byte	0x00, 0xf0, 0x11, 0x00


	//----- nvinfo : EIATTR_KPARAM_INFO
	.align		4
.L_23:
        /*0058*/ 	.byte	0x04, 0x17
        /*005a*/ 	.short	(.L_25 - .L_24)
.L_24:
        /*005c*/ 	.word	0x00000000
        /*0060*/ 	.short	0x0002
        /*0062*/ 	.short	0x0010
        /*0064*/ 	.byte	0x00, 0xf0, 0x21, 0x00


	//----- nvinfo : EIATTR_KPARAM_INFO
	.align		4
.L_25:
        /*0068*/ 	.byte	0x04, 0x17
        /*006a*/ 	.short	(.L_27 - .L_26)
.L_26:
        /*006c*/ 	.word	0x00000000
        /*0070*/ 	.short	0x0001
        /*0072*/ 	.short	0x0008
        /*0074*/ 	.byte	0x00, 0xf0, 0x11, 0x00


	//----- nvinfo : EIATTR_KPARAM_INFO
	.align		4
.L_27:
        /*0078*/ 	.byte	0x04, 0x17
        /*007a*/ 	.short	(.L_29 - .L_28)
.L_28:
        /*007c*/ 	.word	0x00000000
        /*0080*/ 	.short	0x0000
        /*0082*/ 	.short	0x0000
        /*0084*/ 	.byte	0x00, 0xf0, 0x21, 0x00


	//----- nvinfo : EIATTR_SPARSE_MMA_MASK
	.align		4
.L_29:
        /*0088*/ 	.byte	0x03, 0x50
        /*008a*/ 	.short	0x0000


	//----- nvinfo : EIATTR_MAXREG_COUNT
	.align		4
        /*008c*/ 	.byte	0x03, 0x1b
        /*008e*/ 	.short	0x00ff


	//----- nvinfo : EIATTR_NUM_BARRIERS
	.align		4
        /*0090*/ 	.byte	0x02, 0x4c
        /*0092*/ 	.byte	0x01
	.zero		1


	//----- nvinfo : EIATTR_MERCURY_ISA_VERSION
	.align		4
        /*0094*/ 	.byte	0x03, 0x5f
        /*0096*/ 	.short	0x0101


	//----- nvinfo : EIATTR_VRC_CTA_INIT_COUNT
	.align		4
        /*0098*/ 	.byte	0x02, 0x4a
	.zero		1
	.zero		1


	//----- nvinfo : EIATTR_EXIT_INSTR_OFFSETS
	.align		4
        /*009c*/ 	.byte	0x04, 0x1c
        /*009e*/ 	.short	(.L_31 - .L_30)


	//   ....[0]....
.L_30:
        /*00a0*/ 	.word	0x00000270


	//   ....[1]....
        /*00a4*/ 	.word	0x00000360


	//----- nvinfo : EIATTR_CBANK_PARAM_SIZE
	.align		4
.L_31:
        /*00a8*/ 	.byte	0x03, 0x19
        /*00aa*/ 	.short	0x0038


	//----- nvinfo : EIATTR_PARAM_CBANK
	.align		4
        /*00ac*/ 	.byte	0x04, 0x0a
        /*00ae*/ 	.short	(.L_33 - .L_32)
	.align		4
.L_32:
        /*00b0*/ 	.word	index@(.nv.constant0._Z24bpnn_adjust_weights_cudaPfiS_iS_S_ff)
        /*00b4*/ 	.short	0x0380
        /*00b6*/ 	.short	0x0038


	//----- nvinfo : EIATTR_SW_WAR
	.align		4
.L_33:
        /*00b8*/ 	.byte	0x04, 0x36
        /*00ba*/ 	.short	(.L_35 - .L_34)
.L_34:
        /*00bc*/ 	.word	0x00000008
.L_35:


//--------------------- .nv.info._Z22bpnn_layerforward_CUDAPfS_S_S_ii --------------------------
	.section	.nv.info._Z22bpnn_layerforward_CUDAPfS_S_S_ii,"",@"SHT_CUDA_INFO"
	.sectionflags	@""
	.align	4


	//----- nvinfo : EIATTR_CUDA_API_VERSION
	.align		4
        /*0000*/ 	.byte	0x04, 0x37
        /*0002*/ 	.short	(.L_37 - .L_36)
.L_36:
        /*0004*/ 	.word	0x00000082


	//----- nvinfo : EIATTR_KPARAM_INFO
	.align		4
.L_37:
        /*0008*/ 	.byte	0x04, 0x17
        /*000a*/ 	.short	(.L_39 - .L_38)
.L_38:
        /*000c*/ 	.word	0x00000000
        /*0010*/ 	.short	0x0005
        /*0012*/ 	.short	0x0024
        /*0014*/ 	.byte	0x00, 0xf0, 0x11, 0x00


	//----- nvinfo : EIATTR_KPARAM_INFO
	.align		4
.L_39:
        /*0018*/ 	.byte	0x04, 0x17
        /*001a*/ 	.short	(.L_41 - .L_40)
.L_40:
        /*001c*/ 	.word	0x00000000
        /*0020*/ 	.short	0x0004
        /*0022*/ 	.short	0x0020
        /*0024*/ 	.byte	0x00, 0xf0, 0x11, 0x00


	//----- nvinfo : EIATTR_KPARAM_INFO
	.align		4
.L_41:
        /*0028*/ 	.byte	0x04, 0x17
        /*002a*/ 	.short	(.L_43 - .L_42)
.L_42:
        /*002c*/ 	.word	0x00000000
        /*0030*/ 	.short	0x0003
        /*0032*/ 	.short	0x0018
        /*0034*/ 	.byte	0x00, 0xf0, 0x21, 0x00


	//----- nvinfo : EIATTR_KPARAM_INFO
	.align		4
.L_43:
        /*0038*/ 	.byte	0x04, 0x17
        /*003a*/ 	.short	(.L_45 - .L_44)
.L_44:
        /*003c*/ 	.word	0x00000000
        /*0040*/ 	.short	0x0002
        /*0042*/ 	.short	0x0010
        /*0044*/ 	.byte	0x00, 0xf0, 0x21, 0x00


	//----- nvinfo : EIATTR_KPARAM_INFO
	.align		4
.L_45:
        /*0048*/ 	.byte	0x04, 0x17
        /*004a*/ 	.short	(.L_47 - .L_46)
.L_46:
        /*004c*/ 	.word	0x00000000
        /*0050*/ 	.short	0x0001
        /*0052*/ 	.short	0x0008
        /*0054*/ 	.byte	0x00, 0xf0, 0x21, 0x00


	//----- nvinfo : EIATTR_KPARAM_INFO
	.align		4
.L_47:
        /*0058*/ 	.byte	0x04, 0x17
        /*005a*/ 	.short	(.L_49 - .L_48)
.L_48:
        /*005c*/ 	.word	0x00000000
        /*0060*/ 	.short	0x0000
        /*0062*/ 	.short	0x0000
        /*0064*/ 	.byte	0x00, 0xf0, 0x21, 0x00


	//----- nvinfo : EIATTR_SPARSE_MMA_MASK
	.align		4
.L_49:
        /*0068*/ 	.byte	0x03, 0x50
        /*006a*/ 	.short	0x0000


	//----- nvinfo : EIATTR_MAXREG_COUNT
	.align		4
        /*006c*/ 	.byte	0x03, 0x1b
        /*006e*/ 	.short	0x00ff


	//----- nvinfo : EIATTR_NUM_BARRIERS
	.align		4
        /*0070*/ 	.byte	0x02, 0x4c
        /*0072*/ 	.byte	0x01
	.zero		1


	//----- nvinfo : EIATTR_MERCURY_ISA_VERSION
	.align		4
        /*0074*/ 	.byte	0x03, 0x5f
        /*0076*/ 	.short	0x0101


	//----- nvinfo : EIATTR_VRC_CTA_INIT_COUNT
	.align		4
        /*0078*/ 	.byte	0x02, 0x4a
	.zero		1
	.zero		1


	//----- nvinfo : EIATTR_EXIT_INSTR_OFFSETS
	.align		4
        /*007c*/ 	.byte	0x04, 0x1c
        /*007e*/ 	.short	(.L_51 - .L_50)


	//   ....[0]....
.L_50:
        /*0080*/ 	.word	0x00000800


	//   ....[1]....
        /*0084*/ 	.word	0x00000880


	//----- nvinfo : EIATTR_CBANK_PARAM_SIZE
	.align		4
.L_51:
        /*0088*/ 	.byte	0x03, 0x19
        /*008a*/ 	.short	0x0028


	//----- nvinfo : EIATTR_PARAM_CBANK
	.align		4
        /*008c*/ 	.byte	0x04, 0x0a
        /*008e*/ 	.short	(.L_53 - .L_52)
	.align		4
.L_52:
        /*0090*/ 	.word	index@(.nv.constant0._Z22bpnn_layerforward_CUDAPfS_S_S_ii)
        /*0094*/ 	.short	0x0380
        /*0096*/ 	.short	0x0028


	//----- nvinfo : EIATTR_SW_WAR
	.align		4
.L_53:
        /*0098*/ 	.byte	0x04, 0x36
        /*009a*/ 	.short	(.L_55 - .L_54)
.L_54:
        /*009c*/ 	.word	0x00000008
.L_55:


//--------------------- .nv.callgraph             --------------------------
	.section	.nv.callgraph,"",@"SHT_CUDA_CALLGRAPH"
	.align	4
	.sectionentsize	8
	.align		4
        /*0000*/ 	.word	0x00000000
	.align		4
        /*0004*/ 	.word	0xffffffff
	.align		4
        /*0008*/ 	.word	0x00000000
	.align		4
        /*000c*/ 	.word	0xfffffffe
	.align		4
        /*0010*/ 	.word	0x00000000
	.align		4
        /*0014*/ 	.word	0xfffffffd
	.align		4
        /*0018*/ 	.word	0x00000000
	.align		4
        /*001c*/ 	.word	0xfffffffc


//--------------------- .text._Z24bpnn_adjust_weights_cudaPfiS_iS_S_ff --------------------------
	.section	.text._Z24bpnn_adjust_weights_cudaPfiS_iS_S_ff,"ax",@progbits
	.align	128
.text._Z24bpnn_adjust_weights_cudaPfiS_iS_S_ff:
        .type           _Z24bpnn_adjust_weights_cudaPfiS_iS_S_ff,@function
        .size           _Z24bpnn_adjust_weights_cudaPfiS_iS_S_ff,(.L_x_2 - _Z24bpnn_adjust_weights_cudaPfiS_iS_S_ff)
        .other          _Z24bpnn_adjust_weights_cudaPfiS_iS_S_ff,@"STO_CUDA_ENTRY STV_DEFAULT"
_Z24bpnn_adjust_weights_cudaPfiS_iS_S_ff:
[----:B------:R-:W-:Y:S01]  /*0000*/  LDC R1, c[0x0][0x37c] ;  /* 0x0000df00ff017b82 */ /* 0x000fe20000000800 */
[----:B------:R-:W0:Y:S01]  /*0010*/  S2R R0, SR_CTAID.Y ;  /* 0x0000000000007919 */ /* 0x000e220000002600 */
[----:B------:R-:W1:Y:S06]  /*0020*/  LDCU UR8, c[0x0][0x388] ;  /* 0x00007100ff0877ac */ /* 0x000e6c0008000800 */
[----:B------:R-:W2:Y:S01]  /*0030*/  LDC.64 R6, c[0x0][0x380] ;  /* 0x0000e000ff067b82 */ /* 0x000ea20000000a00 */
[----:B------:R-:W3:Y:S01]  /*0040*/  S2R R17, SR_TID.Y ;  /* 0x0000000000117919 */ /* 0x000ee20000002200 */
[----:B------:R-:W4:Y:S01]  /*0050*/  LDCU.64 UR6, c[0x0][0x358] ;  /* 0x00006b00ff0677ac */ /* 0x000f220008000a00 */
[----:B------:R-:W2:Y:S05]  /*0060*/  S2R R11, SR_TID.X ;  /* 0x00000000000b7919 */ /* 0x000eaa0000002100 */
[----:B------:R-:W5:Y:S08]  /*0070*/  LDC.64 R4, c[0x0][0x3a8] ;  /* 0x0000ea00ff047b82 */ /* 0x000f700000000a00 */
[----:B------:R-:W4:Y:S01]  /*0080*/  LDC.64 R12, c[0x0][0x390] ;  /* 0x0000e400ff0c7b82 */ /* 0x000f220000000a00 */
[----:B-1----:R-:W-:-:S02]  /*0090*/  ULEA UR5, UR8, 0x10, 0x4 ;  /* 0x0000001008057891 */ /* 0x002fc4000f8e20ff */
[----:B------:R-:W-:-:S05]  /*00a0*/  UIADD3 UR4, UPT, UPT, UR8, 0x1, URZ ;  /* 0x0000000108047890 */ /* 0x000fca000fffe0ff */
[----:B------:R-:W1:Y:S01]  /*00b0*/  LDC.64 R2, c[0x0][0x3a0] ;  /* 0x0000e800ff027b82 */ /* 0x000e620000000a00 */
[----:B0-----:R-:W-:-:S04]  /*00c0*/  IMAD R8, R0, UR5, RZ ;  /* 0x0000000500087c24 */ /* 0x001fc8000f8e02ff */
[----:B---3--:R-:W-:Y:S01]  /*00d0*/  IMAD R8, R17, UR4, R8 ;  /* 0x0000000411087c24 */ /* 0x008fe2000f8e0208 */
[----:B------:R-:W-:Y:S01]  /*00e0*/  LEA R15, R0, R17, 0x4 ;  /* 0x00000011000f7211 */ /* 0x000fe200078e20ff */
[----:B--2---:R-:W-:-:S03]  /*00f0*/  IMAD.WIDE R6, R11, 0x4, R6 ;  /* 0x000000040b067825 */ /* 0x004fc600078e0206 */
[----:B------:R-:W-:Y:S01]  /*0100*/  IADD3 R19, PT, PT, R8, UR8, R11 ;  /* 0x0000000808137c10 */ /* 0x000fe2000fffe00b */
[----:B----4-:R-:W-:Y:S01]  /*0110*/  IMAD.WIDE R12, R15, 0x4, R12 ;  /* 0x000000040f0c7825 */ /* 0x010fe200078e020c */
[----:B------:R-:W2:Y:S03]  /*0120*/  LDG.E R18, desc[UR6][R6.64+0x4] ;  /* 0x0000040606127981 */ /* 0x000ea6000c1e1900 */
[----:B-----5:R-:W-:-:S05]  /*0130*/  IMAD.WIDE R8, R19, 0x4, R4 ;  /* 0x0000000413087825 */ /* 0x020fca00078e0204 */
[----:B------:R-:W3:Y:S01]  /*0140*/  LDG.E R16, desc[UR6][R8.64+0x8] ;  /* 0x0000080608107981 */ /* 0x000ee2000c1e1900 */
[----:B-1----:R-:W-:-:S03]  /*0150*/  IMAD.WIDE R14, R19, 0x4, R2 ;  /* 0x00000004130e7825 */ /* 0x002fc600078e0202 */
[----:B------:R-:W4:Y:S04]  /*0160*/  LDG.E R19, desc[UR6][R12.64+0x4] ;  /* 0x000004060c137981 */ /* 0x000f28000c1e1900 */
[----:B------:R-:W5:Y:S01]  /*0170*/  LDG.E R10, desc[UR6][R14.64+0x8] ;  /* 0x000008060e0a7981 */ /* 0x000f62000c1e1900 */
[----:B--2---:R-:W-:Y:S01]  /*0180*/  FMUL R18, R18, 0.30000001192092895508 ;  /* 0x3e99999a12127820 */ /* 0x004fe20000400000 */
[----:B---3--:R-:W-:-:S04]  /*0190*/  FMUL R16, R16, 0.30000001192092895508 ;  /* 0x3e99999a10107820 */ /* 0x008fc80000400000 */
[----:B----4-:R-:W-:-:S04]  /*01a0*/  FFMA R19, R19, R18, R16 ;  /* 0x0000001213137223 */ /* 0x010fc80000000010 */
[----:B-----5:R-:W-:-:S05]  /*01b0*/  FADD R19, R10, R19 ;  /* 0x000000130a137221 */ /* 0x020fca0000000000 */
[----:B------:R0:W-:Y:S04]  /*01c0*/  STG.E desc[UR6][R14.64+0x8], R19 ;  /* 0x000008130e007986 */ /* 0x0001e8000c101906 */
[----:B------:R-:W2:Y:S04]  /*01d0*/  LDG.E R10, desc[UR6][R8.64+0x8] ;  /* 0x00000806080a7981 */ /* 0x000ea8000c1e1900 */
[----:B------:R-:W3:Y:S04]  /*01e0*/  LDG.E R16, desc[UR6][R6.64+0x4] ;  /* 0x0000040606107981 */ /* 0x000ee8000c1e1900 */
[----:B------:R-:W4:Y:S01]  /*01f0*/  LDG.E R21, desc[UR6][R12.64+0x4] ;  /* 0x000004060c157981 */ /* 0x000f22000c1e1900 */
[----:B------:R-:W-:-:S04]  /*0200*/  ISETP.EQ.AND P0, PT, R0, RZ, PT ;  /* 0x000000ff0000720c */ /* 0x000fc80003f02270 */
[----:B------:R-:W-:Y:S01]  /*0210*/  ISETP.EQ.AND P0, PT, R17, RZ, P0 ;  /* 0x000000ff1100720c */ /* 0x000fe20000702270 */
[----:B--2---:R-:W-:Y:S01]  /*0220*/  FMUL R10, R10, 0.30000001192092895508 ;  /* 0x3e99999a0a0a7820 */ /* 0x004fe20000400000 */
[----:B---3--:R-:W-:-:S04]  /*0230*/  FMUL R16, R16, 0.30000001192092895508 ;  /* 0x3e99999a10107820 */ /* 0x008fc80000400000 */
[----:B----4-:R-:W-:-:S05]  /*0240*/  FFMA R21, R21, R16, R10 ;  /* 0x0000001015157223 */ /* 0x010fca000000000a */
[----:B------:R0:W-:Y:S01]  /*0250*/  STG.E desc[UR6][R8.64+0x8], R21 ;  /* 0x0000081508007986 */ /* 0x0001e2000c101906 */
[----:B------:R-:W-:Y:S06]  /*0260*/  BAR.SYNC.DEFER_BLOCKING 0x0 ;  /* 0x0000000000007b1d */ /* 0x000fec0000010000 */
[----:B------:R-:W-:Y:S05]  /*0270*/  @!P0 EXIT ;  /* 0x000000000000894d */ /* 0x000fea0003800000 */
[C---:B------:R-:W-:Y:S01]  /*0280*/  IMAD.WIDE R4, R11.reuse, 0x4, R4 ;  /* 0x000000040b047825 */ /* 0x040fe200078e0204 */
[----:B0-----:R-:W2:Y:S04]  /*0290*/  LDG.E R9, desc[UR6][R6.64+0x4] ;  /* 0x0000040606097981 */ /* 0x001ea8000c1e1900 */
[----:B------:R-:W3:Y:S01]  /*02a0*/  LDG.E R8, desc[UR6][R4.64+0x4] ;  /* 0x0000040604087981 */ /* 0x000ee2000c1e1900 */
[----:B------:R-:W-:-:S05]  /*02b0*/  IMAD.WIDE R2, R11, 0x4, R2 ;  /* 0x000000040b027825 */ /* 0x000fca00078e0202 */
[----:B------:R-:W4:Y:S01]  /*02c0*/  LDG.E R0, desc[UR6][R2.64+0x4] ;  /* 0x0000040602007981 */ /* 0x000f22000c1e1900 */
[----:B---3--:R-:W-:-:S04]  /*02d0*/  FMUL R8, R8, 0.30000001192092895508 ;  /* 0x3e99999a08087820 */ /* 0x008fc80000400000 */
[----:B--2---:R-:W-:-:S04]  /*02e0*/  FFMA R9, R9, 0.30000001192092895508, R8 ;  /* 0x3e99999a09097823 */ /* 0x004fc80000000008 */
[----:B----4-:R-:W-:-:S05]  /*02f0*/  FADD R9, R0, R9 ;  /* 0x0000000900097221 */ /* 0x010fca0000000000 */
[----:B------:R-:W-:Y:S04]  /*0300*/  STG.E desc[UR6][R2.64+0x4], R9 ;  /* 0x0000040902007986 */ /* 0x000fe8000c101906 */
[----:B------:R-:W2:Y:S04]  /*0310*/  LDG.E R0, desc[UR6][R4.64+0x4] ;  /* 0x0000040604007981 */ /* 0x000ea8000c1e1900 */
[----:B------:R-:W3:Y:S01]  /*0320*/  LDG.E R11, desc[UR6][R6.64+0x4] ;  /* 0x00000406060b7981 */ /* 0x000ee2000c1e1900 */
[----:B--2---:R-:W-:-:S04]  /*0330*/  FMUL R0, R0, 0.30000001192092895508 ;  /* 0x3e99999a00007820 */ /* 0x004fc80000400000 */
[----:B---3--:R-:W-:-:S05]  /*0340*/  FFMA R11, R11, 0.30000001192092895508, R0 ;  /* 0x3e99999a0b0b7823 */ /* 0x008fca0000000000 */
[----:B------:R-:W-:Y:S01]  /*0350*/  STG.E desc[UR6][R4.64+0x4], R11 ;  /* 0x0000040b04007986 */ /* 0x000fe2000c101906 */
[----:B------:R-:W-:Y:S05]  /*0360*/  EXIT ;  /* 0x000000000000794d */ /* 0x000fea0003800000 */
.L_x_0:
[----:B------:R-:W-:-:S00]  /*0370*/  BRA `(.L_x_0) ;  /* 0xfffffffc00fc7947 */ /* 0x000fc0000383ffff */
[----:B------:R-:W-:-:S00]  /*0380*/  NOP ;  /* 0x0000000000007918 */ /* 0x000fc00000000000 */
[----:B------:R-:W-:-:S00]  /*0390*/  NOP ;  /* 0x0000000000007918 */ /* 0x000fc00000000000 */
[----:B------:R-:W-:-:S00]  /*03a0*/  NOP ;  /* 0x0000000000007918 */ /* 0x000fc00000000000 */
[----:B------:R-:W-:-:S00]  /*03b0*/  NOP ;  /* 0x0000000000007918 */ /* 0x000fc00000000000 */
[----:B------:R-:W-:-:S00]  /*03c0*/  NOP ;  /* 0x0000000000007918 */ /* 0x000fc00000000000 */
[----:B------:R-:W-:-:S00]  /*03d0*/  NOP ;  /* 0x0000000000007918 */ /* 0x000fc00000000000 */
[----:B------:R-:W-:-:S00]  /*03e0*/  NOP ;  /* 0x0000000000007918 */ /* 0x000fc00000000000 */
[----:B------:R-:W-:-:S00]  /*03f0*/  NOP ;  /* 0x0000000000007918 */ /* 0x000fc00000000000 */
.L_x_2:


//--------------------- .text._Z22bpnn_layerforward_CUDAPfS_S_S_ii --------------------------
	.section	.text._Z22bpnn_layerforward_CUDAPfS_S_S_ii,"ax",@progbits
	.align	128
.text._Z22bpnn_layerforward_CUDAPfS_S_S_ii:
        .type           _Z22bpnn_layerforward_CUDAPfS_S_S_ii,@function
        .size           _Z22bpnn_layerforward_CUDAPfS_S_S_ii,(.L_x_3 - _Z22bpnn_layerforward_CUDAPfS_S_S_ii)
        .other          _Z22bpnn_layerforward_CUDAPfS_S_S_ii,@"STO_CUDA_ENTRY STV_DEFAULT"
_Z22bpnn_layerforward_CUDAPfS_S_S_ii:
[----:B------:R-:W-:Y:S01]  /*0000*/  LDC R1, c[0x0][0x37c] ;  /* 0x0000df00ff017b82 */ /* 0x000fe20000000800 */
[----:B------:R-:W0:Y:S01]  /*0010*/  S2R R5, SR_TID.X ;  /* 0x0000000000057919 */ /* 0x000e220000002100 */
[----:B------:R-:W1:Y:S01]  /*0020*/  LDCU.64 UR8, c[0x0][0x358] ;  /* 0x00006b00ff0877ac */ /* 0x000e620008000a00 */
[----:B------:R-:W2:Y:S01]  /*0030*/  S2R R0, SR_TID.Y ;  /* 0x0000000000007919 */ /* 0x000ea20000002200 */
[----:B------:R-:W3:Y:S01]  /*0040*/  LDCU UR7, c[0x0][0x3a4] ;  /* 0x00007480ff0777ac */ /* 0x000ee20008000800 */
[----:B------:R-:W2:Y:S01]  /*0050*/  S2R R3, SR_CTAID.Y ;  /* 0x0000000000037919 */ /* 0x000ea20000002600 */
[----:B0-----:R-:W-:-:S13]  /*0060*/  ISETP.NE.AND P0, PT, R5, RZ, PT ;  /* 0x000000ff0500720c */ /* 0x001fda0003f05270 */
[----:B------:R-:W0:Y:S01]  /*0070*/  @!P0 LDC.64 R6, c[0x0][0x380] ;  /* 0x0000e000ff068b82 */ /* 0x000e220000000a00 */
[----:B--2---:R-:W-:-:S05]  /*0080*/  @!P0 LEA R9, R3, R0, 0x4 ;  /* 0x0000000003098211 */ /* 0x004fca00078e20ff */
[----:B0-----:R-:W-:Y:S02]  /*0090*/  @!P0 IMAD.WIDE R6, R9, 0x4, R6 ;  /* 0x0000000409068825 */ /* 0x001fe400078e0206 */
[----:B------:R-:W0:Y:S03]  /*00a0*/  S2UR UR5, SR_CgaCtaId ;  /* 0x00000000000579c3 */ /* 0x000e260000008800 */
[----:B-1----:R1:W2:Y:S01]  /*00b0*/  @!P0 LDG.E R11, desc[UR8][R6.64+0x4] ;  /* 0x00000408060b8981 */ /* 0x0022a2000c1e1900 */
[----:B---3--:R-:W-:Y:S02]  /*00c0*/  ULEA UR4, UR7, 0x10, 0x4 ;  /* 0x0000001007047891 */ /* 0x008fe4000f8e20ff */
[----:B------:R-:W-:Y:S02]  /*00d0*/  UIADD3 UR6, UPT, UPT, UR7, 0x1, URZ ;  /* 0x0000000107067890 */ /* 0x000fe4000fffe0ff */
[----:B------:R-:W1:Y:S02]  /*00e0*/  LDC.64 R8, c[0x0][0x390] ;  /* 0x0000e400ff087b82 */ /* 0x000e640000000a00 */
[----:B------:R-:W-:Y:S01]  /*00f0*/  IMAD R13, R3, UR4, RZ ;  /* 0x00000004030d7c24 */ /* 0x000fe2000f8e02ff */
[----:B------:R-:W-:-:S03]  /*0100*/  UMOV UR4, 0x400 ;  /* 0x0000040000047882 */ /* 0x000fc60000000000 */
[----:B------:R-:W-:-:S05]  /*0110*/  IMAD R2, R0, UR6, R13 ;  /* 0x0000000600027c24 */ /* 0x000fca000f8e020d */
[----:B------:R-:W-:Y:S01]  /*0120*/  IADD3 R13, PT, PT, R2, UR7, R5 ;  /* 0x00000007020d7c10 */ /* 0x000fe2000fffe005 */
[----:B0-----:R-:W-:-:S06]  /*0130*/  ULEA UR6, UR5, UR4, 0x18 ;  /* 0x0000000405067291 */ /* 0x001fcc000f8ec0ff */
[----:B------:R-:W-:Y:S01]  /*0140*/  LEA R10, R0, UR6, 0x2 ;  /* 0x00000006000a7c11 */ /* 0x000fe2000f8e10ff */
[----:B-1----:R-:W-:-:S04]  /*0150*/  IMAD.WIDE R6, R13, 0x4, R8 ;  /* 0x000000040d067825 */ /* 0x002fc800078e0208 */
[----:B--2---:R-:W-:Y:S01]  /*0160*/  @!P0 STS [R10], R11 ;  /* 0x0000000b0a008388 */ /* 0x004fe20000000800 */
[----:B------:R-:W-:Y:S06]  /*0170*/  BAR.SYNC.DEFER_BLOCKING 0x0 ;  /* 0x0000000000007b1d */ /* 0x000fec0000010000 */
[----:B------:R-:W2:Y:S01]  /*0180*/  LDG.E R13, desc[UR8][R6.64+0x8] ;  /* 0x00000808060d7981 */ /* 0x000ea2000c1e1900 */
[----:B------:R-:W0:Y:S01]  /*0190*/  I2F.U32.RP R4, 0x2 ;  /* 0x0000000200047906 */ /* 0x000e220000209000 */
[----:B------:R-:W-:Y:S01]  /*01a0*/  UIADD3 UR4, UPT, UPT, UR4, 0x40, URZ ;  /* 0x0000004004047890 */ /* 0x000fe2000fffe0ff */
[----:B------:R-:W-:-:S03]  /*01b0*/  IABS R2, R0 ;  /* 0x0000000000027213 */ /* 0x000fc60000000000 */
[----:B------:R-:W-:-:S03]  /*01c0*/  ULEA UR4, UR5, UR4, 0x18 ;  /* 0x0000000405047291 */ /* 0x000fc6000f8ec0ff */
[----:B------:R-:W1:Y:S08]  /*01d0*/  I2F.U32.RP R14, 0x4 ;  /* 0x00000004000e7906 */ /* 0x000e700000209000 */
[----:B0-----:R-:W0:Y:S08]  /*01e0*/  MUFU.RCP R4, R4 ;  /* 0x0000000400047308 */ /* 0x001e300000001000 */
[----:B-1----:R-:W-:Y:S01]  /*01f0*/  MUFU.RCP R14, R14 ;  /* 0x0000000e000e7308 */ /* 0x002fe20000001000 */
[----:B0-----:R-:W-:Y:S01]  /*0200*/  IADD3 R8, PT, PT, R4, 0xffffffe, RZ ;  /* 0x0ffffffe04087810 */ /* 0x001fe20007ffe0ff */
[----:B------:R-:W-:-:S06]  /*0210*/  IMAD R4, R0, 0x10, R5 ;  /* 0x0000001000047824 */ /* 0x000fcc00078e0205 */
[----:B------:R0:W1:Y:S01]  /*0220*/  F2I.FTZ.U32.TRUNC.NTZ R9, R8 ;  /* 0x0000000800097305 */ /* 0x000062000021f000 */
[----:B------:R-:W-:Y:S01]  /*0230*/  LEA R4, R4, UR4, 0x2 ;  /* 0x0000000404047c11 */ /* 0x000fe2000f8e10ff */
[----:B0-----:R-:W-:Y:S02]  /*0240*/  HFMA2 R8, -RZ, RZ, 0, 0 ;  /* 0x00000000ff087431 */ /* 0x001fe400000001ff */
[----:B-1----:R-:W-:-:S04]  /*0250*/  IMAD.U32 R15, R9, -0x2, RZ ;  /* 0xfffffffe090f7824 */ /* 0x002fc800078e00ff */
[----:B------:R-:W-:Y:S01]  /*0260*/  IMAD.HI.U32 R9, R9, R15, R8 ;  /* 0x0000000f09097227 */ /* 0x000fe200078e0008 */
[----:B------:R-:W-:Y:S02]  /*0270*/  IADD3 R8, PT, PT, R14, 0xffffffe, RZ ;  /* 0x0ffffffe0e087810 */ /* 0x000fe40007ffe0ff */
[----:B------:R-:W0:Y:S03]  /*0280*/  I2F.U32.RP R14, 0x8 ;  /* 0x00000008000e7906 */ /* 0x000e260000209000 */
[----:B------:R-:W-:-:S04]  /*0290*/  IMAD.HI.U32 R9, R9, R2, RZ ;  /* 0x0000000209097227 */ /* 0x000fc800078e00ff */
[----:B------:R-:W-:Y:S02]  /*02a0*/  IMAD R12, R9, -0x2, R2 ;  /* 0xfffffffe090c7824 */ /* 0x000fe400078e0202 */
[----:B------:R1:W3:Y:S03]  /*02b0*/  F2I.FTZ.U32.TRUNC.NTZ R9, R8 ;  /* 0x0000000800097305 */ /* 0x0002e6000021f000 */
[----:B------:R-:W-:-:S05]  /*02c0*/  ISETP.GE.U32.AND P1, PT, R12, 0x2, PT ;  /* 0x000000020c00780c */ /* 0x000fca0003f26070 */
[----:B0-----:R-:W0:Y:S01]  /*02d0*/  MUFU.RCP R14, R14 ;  /* 0x0000000e000e7308 */ /* 0x001e220000001000 */
[----:B-1----:R-:W-:Y:S01]  /*02e0*/  MOV R8, RZ ;  /* 0x000000ff00087202 */ /* 0x002fe20000000f00 */
[----:B---3--:R-:W-:-:S06]  /*02f0*/  IMAD.U32 R15, R9, -0x4, RZ ;  /* 0xfffffffc090f7824 */ /* 0x008fcc00078e00ff */
[----:B------:R-:W-:Y:S02]  /*0300*/  @P1 VIADD R12, R12, 0xfffffffe ;  /* 0xfffffffe0c0c1836 */ /* 0x000fe40000000000 */
[----:B------:R-:W-:-:S03]  /*0310*/  IMAD.HI.U32 R9, R9, R15, R8 ;  /* 0x0000000f09097227 */ /* 0x000fc600078e0008 */
[----:B------:R-:W-:-:S03]  /*0320*/  ISETP.GE.U32.AND P1, PT, R12, 0x2, PT ;  /* 0x000000020c00780c */ /* 0x000fc60003f26070 */
[----:B------:R-:W-:-:S10]  /*0330*/  IMAD.HI.U32 R9, R9, R2, RZ ;  /* 0x0000000209097227 */ /* 0x000fd400078e00ff */
[----:B------:R-:W-:-:S04]  /*0340*/  @P1 IADD3 R12, PT, PT, R12, -0x2, RZ ;  /* 0xfffffffe0c0c1810 */ /* 0x000fc80007ffe0ff */
[----:B------:R-:W-:Y:S01]  /*0350*/  ISETP.NE.AND P1, PT, R12, RZ, PT ;  /* 0x000000ff0c00720c */ /* 0x000fe20003f25270 */
[----:B------:R-:W-:Y:S02]  /*0360*/  IMAD R12, R9, -0x4, R2 ;  /* 0xfffffffc090c7824 */ /* 0x000fe400078e0202 */
[----:B0-----:R-:W-:Y:S02]  /*0370*/  VIADD R9, R14, 0xffffffe ;  /* 0x0ffffffe0e097836 */ /* 0x001fe40000000000 */
[----:B------:R-:W0:Y:S01]  /*0380*/  I2F.U32.RP R14, 0x10 ;  /* 0x00000010000e7906 */ /* 0x000e220000209000 */
[----:B------:R-:W-:-:S07]  /*0390*/  ISETP.GE.U32.AND P2, PT, R12, 0x4, PT ;  /* 0x000000040c00780c */ /* 0x000fce0003f46070 */
[----:B------:R-:W-:Y:S01]  /*03a0*/  @!P1 VIADD R8, R0, 0x1 ;  /* 0x0000000100089836 */ /* 0x000fe20000000000 */
[----:B------:R-:W1:Y:S04]  /*03b0*/  F2I.FTZ.U32.TRUNC.NTZ R9, R9 ;  /* 0x0000000900097305 */ /* 0x000e68000021f000 */
[----:B------:R-:W-:Y:S02]  /*03c0*/  @!P1 LEA R8, R8, R5, 0x4 ;  /* 0x0000000508089211 */ /* 0x000fe400078e20ff */
[----:B------:R-:W-:Y:S02]  /*03d0*/  @P2 IADD3 R12, PT, PT, R12, -0x4, RZ ;  /* 0xfffffffc0c0c2810 */ /* 0x000fe40007ffe0ff */
[----:B------:R-:W-:Y:S01]  /*03e0*/  @!P1 LEA R8, R8, UR4, 0x2 ;  /* 0x0000000408089c11 */ /* 0x000fe2000f8e10ff */
[----:B0-----:R-:W0:Y:S01]  /*03f0*/  MUFU.RCP R14, R14 ;  /* 0x0000000e000e7308 */ /* 0x001e220000001000 */
[----:B------:R-:W-:Y:S01]  /*0400*/  ISETP.GE.U32.AND P2, PT, R12, 0x4, PT ;  /* 0x000000040c00780c */ /* 0x000fe20003f46070 */
[----:B-1----:R-:W-:-:S12]  /*0410*/  IMAD.U32 R15, R9, -0x8, RZ ;  /* 0xfffffff8090f7824 */ /* 0x002fd800078e00ff */
[----:B------:R-:W-:-:S05]  /*0420*/  @P2 VIADD R12, R12, 0xfffffffc ;  /* 0xfffffffc0c0c2836 */ /* 0x000fca0000000000 */
[----:B------:R-:W-:Y:S01]  /*0430*/  ISETP.NE.AND P2, PT, R12, RZ, PT ;  /* 0x000000ff0c00720c */ /* 0x000fe20003f45270 */
[----:B--2---:R-:W-:Y:S01]  /*0440*/  STS [R4], R13 ;  /* 0x0000000d04007388 */ /* 0x004fe20000000800 */
[----:B------:R-:W-:Y:S06]  /*0450*/  BAR.SYNC.DEFER_BLOCKING 0x0 ;  /* 0x0000000000007b1d */ /* 0x000fec0000010000 */
[----:B------:R-:W-:Y:S04]  /*0460*/  LDS R10, [R10] ;  /* 0x000000000a0a7984 */ /* 0x000fe80000000800 */
[----:B------:R-:W1:Y:S02]  /*0470*/  LDS R11, [R4] ;  /* 0x00000000040b7984 */ /* 0x000e640000000800 */
[----:B-1----:R-:W-:-:S05]  /*0480*/  FMUL R11, R10, R11 ;  /* 0x0000000b0a0b7220 */ /* 0x002fca0000400000 */
[----:B------:R-:W-:Y:S01]  /*0490*/  STS [R4], R11 ;  /* 0x0000000b04007388 */ /* 0x000fe20000000800 */
[----:B------:R-:W-:Y:S06]  /*04a0*/  BAR.SYNC.DEFER_BLOCKING 0x0 ;  /* 0x0000000000007b1d */ /* 0x000fec0000010000 */
[----:B------:R-:W-:Y:S04]  /*04b0*/  @!P1 LDS R10, [R4] ;  /* 0x00000000040a9984 */ /* 0x000fe80000000800 */
[----:B------:R1:W2:Y:S02]  /*04c0*/  @!P1 LDS R13, [R8] ;  /* 0x00000000080d9984 */ /* 0x0002a40000000800 */
[----:B-1----:R-:W-:-:S05]  /*04d0*/  HFMA2 R8, -RZ, RZ, 0, 0 ;  /* 0x00000000ff087431 */ /* 0x002fca00000001ff */
[----:B------:R-:W-:Y:S01]  /*04e0*/  IMAD.HI.U32 R15, R9, R15, R8 ;  /* 0x0000000f090f7227 */ /* 0x000fe200078e0008 */
[----:B------:R-:W-:Y:S02]  /*04f0*/  @!P2 IADD3 R8, PT, PT, R0, 0x2, RZ ;  /* 0x000000020008a810 */ /* 0x000fe40007ffe0ff */
[----:B0-----:R-:W-:-:S03]  /*0500*/  IADD3 R9, PT, PT, R14, 0xffffffe, RZ ;  /* 0x0ffffffe0e097810 */ /* 0x001fc60007ffe0ff */
[----:B------:R-:W-:Y:S02]  /*0510*/  @!P2 IMAD R8, R8, 0x10, R5 ;  /* 0x000000100808a824 */ /* 0x000fe400078e0205 */
[----:B------:R-:W-:Y:S01]  /*0520*/  IMAD.HI.U32 R15, R15, R2, RZ ;  /* 0x000000020f0f7227 */ /* 0x000fe200078e00ff */
[----:B------:R-:W0:Y:S02]  /*0530*/  F2I.FTZ.U32.TRUNC.NTZ R9, R9 ;  /* 0x0000000900097305 */ /* 0x000e24000021f000 */
[----:B------:R-:W-:Y:S01]  /*0540*/  @!P2 LEA R8, R8, UR4, 0x2 ;  /* 0x000000040808ac11 */ /* 0x000fe2000f8e10ff */
[----:B------:R-:W-:-:S05]  /*0550*/  IMAD R15, R15, -0x8, R2 ;  /* 0xfffffff80f0f7824 */ /* 0x000fca00078e0202 */
[----:B------:R-:W-:Y:S01]  /*0560*/  ISETP.GE.U32.AND P3, PT, R15, 0x8, PT ;  /* 0x000000080f00780c */ /* 0x000fe20003f66070 */
[----:B--2---:R-:W-:Y:S01]  /*0570*/  @!P1 FADD R13, R10, R13 ;  /* 0x0000000d0a0d9221 */ /* 0x004fe20000000000 */
[----:B0-----:R-:W-:-:S04]  /*0580*/  LEA R17, -R9, RZ, 0x4 ;  /* 0x000000ff09117211 */ /* 0x001fc800078e21ff */
[----:B------:R-:W-:Y:S07]  /*0590*/  @!P1 STS [R4], R13 ;  /* 0x0000000d04009388 */ /* 0x000fee0000000800 */
[----:B------:R-:W-:Y:S01]  /*05a0*/  @P3 VIADD R15, R15, 0xfffffff8 ;  /* 0xfffffff80f0f3836 */ /* 0x000fe20000000000 */
[----:B------:R-:W-:Y:S04]  /*05b0*/  BAR.SYNC.DEFER_BLOCKING 0x0 ;  /* 0x0000000000007b1d */ /* 0x000fe80000010000 */
[----:B------:R-:W-:-:S13]  /*05c0*/  ISETP.GE.U32.AND P1, PT, R15, 0x8, PT ;  /* 0x000000080f00780c */ /* 0x000fda0003f26070 */
[----:B------:R-:W-:-:S04]  /*05d0*/  @P1 IADD3 R15, PT, PT, R15, -0x8, RZ ;  /* 0xfffffff80f0f1810 */ /* 0x000fc80007ffe0ff */
[----:B------:R-:W-:Y:S01]  /*05e0*/  ISETP.NE.AND P1, PT, R15, RZ, PT ;  /* 0x000000ff0f00720c */ /* 0x000fe20003f25270 */
[----:B------:R0:W-:Y:S04]  /*05f0*/  @!P2 LDS R11, [R8] ;  /* 0x00000000080ba984 */ /* 0x0001e80000000800 */
[----:B------:R-:W1:Y:S01]  /*0600*/  @!P2 LDS R10, [R4] ;  /* 0x00000000040aa984 */ /* 0x000e620000000800 */
[----:B0-----:R-:W-:-:S04]  /*0610*/  IMAD.MOV.U32 R8, RZ, RZ, RZ ;  /* 0x000000ffff087224 */ /* 0x001fc800078e00ff */
[----:B------:R-:W-:-:S06]  /*0620*/  IMAD.HI.U32 R17, R9, R17, R8 ;  /* 0x0000001109117227 */ /* 0x000fcc00078e0008 */
[----:B------:R-:W-:-:S04]  /*0630*/  IMAD.HI.U32 R17, R17, R2, RZ ;  /* 0x0000000211117227 */ /* 0x000fc800078e00ff */
[----:B------:R-:W-:Y:S02]  /*0640*/  IMAD R17, R17, -0x10, R2 ;  /* 0xfffffff011117824 */ /* 0x000fe400078e0202 */
[----:B------:R-:W-:-:S03]  /*0650*/  @!P1 VIADD R2, R0, 0x4 ;  /* 0x0000000400029836 */ /* 0x000fc60000000000 */
[----:B------:R-:W-:Y:S02]  /*0660*/  ISETP.GE.U32.AND P3, PT, R17, 0x10, PT ;  /* 0x000000101100780c */ /* 0x000fe40003f66070 */
[----:B------:R-:W-:-:S04]  /*0670*/  @!P1 LEA R2, R2, R5, 0x4 ;  /* 0x0000000502029211 */ /* 0x000fc800078e20ff */
[----:B------:R-:W-:-:S07]  /*0680*/  @!P1 LEA R9, R2, UR4, 0x2 ;  /* 0x0000000402099c11 */ /* 0x000fce000f8e10ff */
[----:B------:R-:W-:Y:S02]  /*0690*/  @P3 VIADD R17, R17, 0xfffffff0 ;  /* 0xfffffff011113836 */ /* 0x000fe40000000000 */
[----:B-1----:R-:W-:-:S05]  /*06a0*/  @!P2 FADD R11, R10, R11 ;  /* 0x0000000b0a0ba221 */ /* 0x002fca0000000000 */
[----:B------:R-:W-:Y:S01]  /*06b0*/  @!P2 STS [R4], R11 ;  /* 0x0000000b0400a388 */ /* 0x000fe20000000800 */
[----:B------:R-:W-:Y:S01]  /*06c0*/  BAR.SYNC.DEFER_BLOCKING 0x0 ;  /* 0x0000000000007b1d */ /* 0x000fe20000010000 */
[----:B------:R-:W-:-:S13]  /*06d0*/  ISETP.GE.U32.AND P2, PT, R17, 0x10, PT ;  /* 0x000000101100780c */ /* 0x000fda0003f46070 */
[----:B------:R-:W-:-:S04]  /*06e0*/  @P2 IADD3 R17, PT, PT, R17, -0x10, RZ ;  /* 0xfffffff011112810 */ /* 0x000fc80007ffe0ff */
[----:B------:R-:W-:Y:S01]  /*06f0*/  ISETP.NE.AND P2, PT, R17, RZ, PT ;  /* 0x000000ff1100720c */ /* 0x000fe20003f45270 */
[----:B------:R-:W-:Y:S04]  /*0700*/  @!P1 LDS R9, [R9] ;  /* 0x0000000009099984 */ /* 0x000fe80000000800 */
[----:B------:R-:W0:Y:S08]  /*0710*/  @!P1 LDS R2, [R4] ;  /* 0x0000000004029984 */ /* 0x000e300000000800 */
[----:B------:R-:W-:-:S05]  /*0720*/  @!P2 VIADD R8, R0, 0x8 ;  /* 0x000000080008a836 */ /* 0x000fca0000000000 */
[----:B------:R-:W-:-:S04]  /*0730*/  @!P2 LEA R8, R8, R5, 0x4 ;  /* 0x000000050808a211 */ /* 0x000fc800078e20ff */
[----:B------:R-:W-:Y:S01]  /*0740*/  @!P2 LEA R8, R8, UR4, 0x2 ;  /* 0x000000040808ac11 */ /* 0x000fe2000f8e10ff */
[----:B0-----:R-:W-:-:S05]  /*0750*/  @!P1 FADD R13, R2, R9 ;  /* 0x00000009020d9221 */ /* 0x001fca0000000000 */
[----:B------:R-:W-:Y:S01]  /*0760*/  @!P1 STS [R4], R13 ;  /* 0x0000000d04009388 */ /* 0x000fe20000000800 */
[----:B------:R-:W-:Y:S06]  /*0770*/  BAR.SYNC.DEFER_BLOCKING 0x0 ;  /* 0x0000000000007b1d */ /* 0x000fec0000010000 */
[----:B------:R-:W-:Y:S04]  /*0780*/  @!P2 LDS R9, [R8] ;  /* 0x000000000809a984 */ /* 0x000fe80000000800 */
[----:B------:R-:W0:Y:S02]  /*0790*/  @!P2 LDS R2, [R4] ;  /* 0x000000000402a984 */ /* 0x000e240000000800 */
[----:B0-----:R-:W-:-:S05]  /*07a0*/  @!P2 FADD R11, R2, R9 ;  /* 0x00000009020ba221 */ /* 0x001fca0000000000 */
[----:B------:R-:W-:Y:S01]  /*07b0*/  @!P2 STS [R4], R11 ;  /* 0x0000000b0400a388 */ /* 0x000fe20000000800 */
[----:B------:R-:W-:Y:S06]  /*07c0*/  BAR.SYNC.DEFER_BLOCKING 0x0 ;  /* 0x0000000000007b1d */ /* 0x000fec0000010000 */
[----:B------:R-:W0:Y:S04]  /*07d0*/  LDS R9, [R4] ;  /* 0x0000000004097984 */ /* 0x000e280000000800 */
[----:B0-----:R0:W-:Y:S01]  /*07e0*/  STG.E desc[UR8][R6.64+0x8], R9 ;  /* 0x0000080906007986 */ /* 0x0011e2000c101908 */
[----:B------:R-:W-:Y:S06]  /*07f0*/  BAR.SYNC.DEFER_BLOCKING 0x0 ;  /* 0x0000000000007b1d */ /* 0x000fec0000010000 */
[----:B------:R-:W-:Y:S05]  /*0800*/  @P0 EXIT ;  /* 0x000000000000094d */ /* 0x000fea0003800000 */
[--C-:B------:R-:W-:Y:S02]  /*0810*/  IMAD R5, R5, 0x10, R0.reuse ;  /* 0x0000001005057824 */ /* 0x100fe400078e0200 */
[----:B------:R-:W-:-:S03]  /*0820*/  IMAD R3, R3, UR7, R0 ;  /* 0x0000000703037c24 */ /* 0x000fc6000f8e0200 */
[----:B0-----:R-:W-:Y:S02]  /*0830*/  LEA R7, R5, UR4, 0x2 ;  /* 0x0000000405077c11 */ /* 0x001fe4000f8e10ff */
[----:B------:R-:W0:Y:S04]  /*0840*/  LDC.64 R4, c[0x0][0x398] ;  /* 0x0000e600ff047b82 */ /* 0x000e280000000a00 */
[----:B------:R-:W1:Y:S01]  /*0850*/  LDS R7, [R7] ;  /* 0x0000000007077984 */ /* 0x000e620000000800 */
[----:B0-----:R-:W-:-:S05]  /*0860*/  IMAD.WIDE R2, R3, 0x4, R4 ;  /* 0x0000000403027825 */ /* 0x001fca00078e0204 */
[----:B-1----:R-:W-:Y:S01]  /*0870*/  STG.E desc[UR8][R2.64], R7 ;  /* 0x0000000702007986 */ /* 0x002fe2000c101908 */
[----:B------:R-:W-:Y:S05]  /*0880*/  EXIT ;  /* 0x000000000000794d */ /* 0x000fea0003800000 */
.L_x_1:
        /* <DEDUP_REMOVED lines=15> */
.L_x_3:


//--------------------- .nv.shared.reserved.0     --------------------------
	.section	.nv.shared.reserved.0,"aw",@nobits
	.weak		__nv_reservedSMEM_offset_0_alias
	.size		__nv_reservedSMEM_offset_0_alias, 0, 64
	.other		__nv_reservedSMEM_offset_0_alias,@"STO_CUDA_RESERVED_SHARED STV_DEFAULT"
__nv_reservedSMEM_offset_0_alias:
	.zero		0
	.zero		64


//--------------------- .nv.shared._Z22bpnn_layerforward_CUDAPfS_S_S_ii --------------------------
	.section	.nv.shared._Z22bpnn_layerforward_CUDAPfS_S_S_ii,"aw",@nobits
	.sectionflags	@""
	.align	4
.nv.shared._Z22bpnn_layerforward_CUDAPfS_S_S_ii:
	.zero		2112


//--------------------- .nv.constant0._Z24bpnn_adjust_weights_cudaPfiS_iS_S_ff --------------------------
	.section	.nv.constant0._Z24bpnn_adjust_weights_cudaPfiS_iS_S_ff,"a",@progbits
	.sectionflags	@""
	.align	4
.nv.constant0._Z24bpnn_adjust_weights_cudaPfiS_iS_S_ff:
	.zero		952


//--------------------- .nv.constant0._Z22bpnn_layerforward_CUDAPfS_S_S_ii --------------------------
	.section	.nv.constant0._Z22bpnn_layerforward_CUDAPfS_S_S_ii,"a",@progbits
	.sectionflags	@""
	.align	4
.nv.constant0._Z22bpnn_layerforward_CUDAPfS_S_S_ii:
	.zero		936


//--------------------- SYMBOLS --------------------------

	.type		.nv.reservedSmem.offset0,@object
	.size		.nv.reservedSmem.offset0,0x4
	.type		.nv.reservedSmem.cap,@object
	.size		.nv.reservedSmem.cap,0x4
